	.headerflags	@"EF_CUDA_TEXMODE_UNIFIED EF_CUDA_64BIT_ADDRESS EF_CUDA_ACCELERATORS EF_CUDA_SM90 EF_CUDA_VIRTUAL_SM(EF_CUDA_SM90)"
	.elftype	@"ET_EXEC"


//--------------------- .nv.info                  --------------------------
	.section	.nv.info,"",@"SHT_CUDA_INFO"
	.align	4


	//----- nvinfo : EIATTR_REGCOUNT
	.align		4
        /*0000*/ 	.byte	0x04, 0x2f
        /*0002*/ 	.short	(.L_1 - .L_0)
	.align		4
.L_0:
        /*0004*/ 	.word	index@(triton_poi_fused_add_native_layer_norm_18)
        /*0008*/ 	.word	0x00000016


	//----- nvinfo : EIATTR_MIN_STACK_SIZE
	.align		4
.L_1:
        /*000c*/ 	.byte	0x04, 0x12
        /*000e*/ 	.short	(.L_3 - .L_2)
	.align		4
.L_2:
        /*0010*/ 	.word	index@(triton_poi_fused_add_native_layer_norm_18)
        /*0014*/ 	.word	0x00000000


	//----- nvinfo : EIATTR_FRAME_SIZE
	.align		4
.L_3:
        /*0018*/ 	.byte	0x04, 0x11
        /*001a*/ 	.short	(.L_5 - .L_4)
	.align		4
.L_4:
        /*001c*/ 	.word	index@(triton_poi_fused_add_native_layer_norm_18)
        /*0020*/ 	.word	0x00000000


	//----- nvinfo : EIATTR_MIN_STACK_SIZE
	.align		4
.L_5:
        /*0024*/ 	.byte	0x04, 0x12
        /*0026*/ 	.short	(.L_7 - .L_6)
	.align		4
.L_6:
        /*0028*/ 	.word	index@(triton_poi_fused_add_native_layer_norm_18)
        /*002c*/ 	.word	0x00000000
.L_7:


//--------------------- .nv.info.triton_poi_fused_add_native_layer_norm_18 --------------------------
	.section	.nv.info.triton_poi_fused_add_native_layer_norm_18,"",@"SHT_CUDA_INFO"
	.sectionflags	@""
	.align	4


	//----- nvinfo : EIATTR_CUDA_API_VERSION
	.align		4
        /*0000*/ 	.byte	0x04, 0x37
        /*0002*/ 	.short	(.L_9 - .L_8)
.L_8:
        /*0004*/ 	.word	0x0000007c


	//----- nvinfo : EIATTR_KPARAM_INFO
	.align		4
.L_9:
        /*0008*/ 	.byte	0x04, 0x17
        /*000a*/ 	.short	(.L_11 - .L_10)
.L_10:
        /*000c*/ 	.word	0x00000000
        /*0010*/ 	.short	0x0004
        /*0012*/ 	.short	0x0020
        /*0014*/ 	.byte	0x00, 0xf0, 0x11, 0x00


	//----- nvinfo : EIATTR_KPARAM_INFO
	.align		4
.L_11:
        /*0018*/ 	.byte	0x04, 0x17
        /*001a*/ 	.short	(.L_13 - .L_12)
.L_12:
        /*001c*/ 	.word	0x00000000
        /*0020*/ 	.short	0x0003
        /*0022*/ 	.short	0x0018
        /*0024*/ 	.byte	0x00, 0xf4, 0x21, 0x00


	//----- nvinfo : EIATTR_KPARAM_INFO
	.align		4
.L_13:
        /*0028*/ 	.byte	0x04, 0x17
        /*002a*/ 	.short	(.L_15 - .L_14)
.L_14:
        /*002c*/ 	.word	0x00000000
        /*0030*/ 	.short	0x0002
        /*0032*/ 	.short	0x0010
        /*0034*/ 	.byte	0x00, 0xf4, 0x21, 0x00


	//----- nvinfo : EIATTR_KPARAM_INFO
	.align		4
.L_15:
        /*0038*/ 	.byte	0x04, 0x17
        /*003a*/ 	.short	(.L_17 - .L_16)
.L_16:
        /*003c*/ 	.word	0x00000000
        /*0040*/ 	.short	0x0001
        /*0042*/ 	.short	0x0008
        /*0044*/ 	.byte	0x00, 0xf4, 0x21, 0x00


	//----- nvinfo : EIATTR_KPARAM_INFO
	.align		4
.L_17:
        /*0048*/ 	.byte	0x04, 0x17
        /*004a*/ 	.short	(.L_19 - .L_18)
.L_18:
        /*004c*/ 	.word	0x00000000
        /*0050*/ 	.short	0x0000
        /*0052*/ 	.short	0x0000
        /*0054*/ 	.byte	0x00, 0xf4, 0x21, 0x00


	//----- nvinfo : EIATTR_SPARSE_MMA_MASK
	.align		4
.L_19:
        /*0058*/ 	.byte	0x03, 0x50
        /*005a*/ 	.short	0x0000


	//----- nvinfo : EIATTR_MAXREG_COUNT
	.align		4
        /*005c*/ 	.byte	0x03, 0x1b
        /*005e*/ 	.short	0x00ff


	//----- nvinfo : EIATTR_EXIT_INSTR_OFFSETS
	.align		4
        /*0060*/ 	.byte	0x04, 0x1c
        /*0062*/ 	.short	(.L_21 - .L_20)


	//   ....[0]....
.L_20:
        /*0064*/ 	.word	0x00000280


	//   ....[1]....
        /*0068*/ 	.word	0x000002a0


	//----- nvinfo : EIATTR_REQNTID
	.align		4
.L_21:
        /*006c*/ 	.byte	0x04, 0x10
        /*006e*/ 	.short	(.L_23 - .L_22)
.L_22:
        /*0070*/ 	.word	0x00000080
        /*0074*/ 	.word	0x00000001
        /*0078*/ 	.word	0x00000001


	//----- nvinfo : EIATTR_CBANK_PARAM_SIZE
	.align		4
.L_23:
        /*007c*/ 	.byte	0x03, 0x19
        /*007e*/ 	.short	0x0024


	//----- nvinfo : EIATTR_PARAM_CBANK
	.align		4
        /*0080*/ 	.byte	0x04, 0x0a
        /*0082*/ 	.short	(.L_25 - .L_24)
	.align		4
.L_24:
        /*0084*/ 	.word	index@(.nv.constant0.triton_poi_fused_add_native_layer_norm_18)
        /*0088*/ 	.short	0x0210
        /*008a*/ 	.short	0x0024


	//----- nvinfo : EIATTR_SW_WAR
	.align		4
.L_25:
        /*008c*/ 	.byte	0x04, 0x36
        /*008e*/ 	.short	(.L_27 - .L_26)
.L_26:
        /*0090*/ 	.word	0x00000008
.L_27:


//--------------------- .nv.callgraph             --------------------------
	.section	.nv.callgraph,"",@"SHT_CUDA_CALLGRAPH"
	.align	4
	.sectionentsize	8
	.align		4
        /*0000*/ 	.word	0x00000000
	.align		4
        /*0004*/ 	.word	0xffffffff
	.align		4
        /*0008*/ 	.word	0x00000000
	.align		4
        /*000c*/ 	.word	0xfffffffe
	.align		4
        /*0010*/ 	.word	0x00000000
	.align		4
        /*0014*/ 	.word	0xfffffffd
	.align		4
        /*0018*/ 	.word	0x00000000
	.align		4
        /*001c*/ 	.word	0xfffffffc


//--------------------- .text.triton_poi_fused_add_native_layer_norm_18 --------------------------
	.section	.text.triton_poi_fused_add_native_layer_norm_18,"ax",@progbits
	.align	128
        .global         triton_poi_fused_add_native_layer_norm_18
        .type           triton_poi_fused_add_native_layer_norm_18,@function
        .size           triton_poi_fused_add_native_layer_norm_18,(.L_x_1 - triton_poi_fused_add_native_layer_norm_18)
        .other          triton_poi_fused_add_native_layer_norm_18,@"STO_CUDA_ENTRY STV_DEFAULT"
triton_poi_fused_add_native_layer_norm_18:
.text.triton_poi_fused_add_native_layer_norm_18:
[----:B------:R-:W0:Y:S02]  /*0000*/  LDC R1, c[0x0][0x28] ;  /* 0x00000a00ff017b82 */ /* 0x000e240000000800 */
[----:B------:R-:W1:Y:S01]  /*0010*/  S2R R0, SR_TID.X ;  /* 0x0000000000007919 */ /* 0x000e620000002100 */
[----:B------:R-:W2:Y:S01]  /*0020*/  LDC.64 R4, c[0x0][0x220] ;  /* 0x00008800ff047b82 */ /* 0x000ea20000000a00 */
[----:B------:R-:W-:Y:S02]  /*0030*/  CS2R R16, SRZ ;  /* 0x0000000000107805 */ /* 0x000fe4000001ff00 */
[----:B------:R-:W-:Y:S01]  /*0040*/  CS2R R14, SRZ ;  /* 0x00000000000e7805 */ /* 0x000fe2000001ff00 */
[----:B------:R-:W3:Y:S01]  /*0050*/  S2R R3, SR_CTAID.X ;  /* 0x0000000000037919 */ /* 0x000ee20000002500 */
[----:B------:R-:W-:-:S03]  /*0060*/  ULDC.64 UR4, c[0x0][0x208] ;  /* 0x0000820000047ab9 */ /* 0x000fc60000000a00 */
[----:B------:R-:W4:Y:S01]  /*0070*/  LDC.64 R6, c[0x0][0x218] ;  /* 0x00008600ff067b82 */ /* 0x000f220000000a00 */
[----:B-1----:R-:W-:Y:S01]  /*0080*/  IMAD.SHL.U32 R0, R0, 0x2, RZ ;  /* 0x0000000200007824 */ /* 0x002fe200078e00ff */
[----:B---3--:R-:W-:-:S04]  /*0090*/  SHF.R.S32.HI R10, RZ, 0x17, R3 ;  /* 0x00000017ff0a7819 */ /* 0x008fc80000011403 */
[----:B------:R-:W-:Y:S02]  /*00a0*/  LOP3.LUT R0, R0, 0xfe, RZ, 0xc0, !PT ;  /* 0x000000fe00007812 */ /* 0x000fe400078ec0ff */
[----:B------:R-:W-:-:S03]  /*00b0*/  SGXT R10, R10, 0x1 ;  /* 0x000000010a0a781a */ /* 0x000fc60000000200 */
[----:B------:R-:W-:Y:S02]  /*00c0*/  IMAD R9, R3, 0x100, R0 ;  /* 0x0000010003097824 */ /* 0x000fe400078e0200 */
[----:B------:R-:W1:Y:S02]  /*00d0*/  LDC.64 R2, c[0x0][0x210] ;  /* 0x00008400ff027b82 */ /* 0x000e640000000a00 */
[----:B----4-:R-:W-:Y:S01]  /*00e0*/  IMAD.WIDE R6, R9, 0x4, R6 ;  /* 0x0000000409067825 */ /* 0x010fe200078e0206 */
[----:B------:R-:W-:Y:S02]  /*00f0*/  SHF.R.S32.HI R0, RZ, 0x1f, R9 ;  /* 0x0000001fff007819 */ /* 0x000fe40000011409 */
[-C--:B------:R-:W-:Y:S02]  /*0100*/  LEA.HI R11, R10, R9.reuse, RZ, 0x4 ;  /* 0x000000090a0b7211 */ /* 0x080fe400078f20ff */
[----:B------:R-:W-:Y:S02]  /*0110*/  LEA.HI R0, R0, R9, RZ, 0x2 ;  /* 0x0000000900007211 */ /* 0x000fe400078f10ff */
[----:B------:R-:W-:-:S02]  /*0120*/  SHF.R.S32.HI R12, RZ, 0x4, R11 ;  /* 0x00000004ff0c7819 */ /* 0x000fc4000001140b */
[----:B------:R-:W-:Y:S02]  /*0130*/  SHF.R.S32.HI R8, RZ, 0x2, R0 ;  /* 0x00000002ff087819 */ /* 0x000fe40000011400 */
[----:B------:R-:W-:Y:S02]  /*0140*/  LOP3.LUT R0, R0, 0xfffffffc, RZ, 0xc0, !PT ;  /* 0xfffffffc00007812 */ /* 0x000fe400078ec0ff */
[----:B------:R-:W-:Y:S02]  /*0150*/  LEA.HI R10, R8, R8, RZ, 0x2 ;  /* 0x00000008080a7211 */ /* 0x000fe400078f10ff */
[C---:B------:R-:W-:Y:S01]  /*0160*/  ISETP.GE.AND P0, PT, R9.reuse, 0x1010, PT ;  /* 0x000010100900780c */ /* 0x040fe20003f06270 */
[----:B------:R-:W-:Y:S01]  /*0170*/  IMAD.IADD R11, R9, 0x1, -R0 ;  /* 0x00000001090b7824 */ /* 0x000fe200078e0a00 */
[----:B------:R-:W-:-:S03]  /*0180*/  LOP3.LUT R13, R10, 0xfffffffc, RZ, 0xc0, !PT ;  /* 0xfffffffc0a0d7812 */ /* 0x000fc600078ec0ff */
[----:B------:R-:W-:Y:S02]  /*0190*/  IMAD R12, R12, 0x4, R11 ;  /* 0x000000040c0c7824 */ /* 0x000fe400078e020b */
[----:B------:R-:W-:Y:S02]  /*01a0*/  IMAD.IADD R13, R8, 0x1, -R13 ;  /* 0x00000001080d7824 */ /* 0x000fe400078e0a0d */
[----:B--2---:R-:W-:Y:S02]  /*01b0*/  IMAD.WIDE R4, R11, 0x4, R4 ;  /* 0x000000040b047825 */ /* 0x004fe400078e0204 */
[----:B------:R-:W2:Y:S02]  /*01c0*/  LDC.64 R10, c[0x0][0x228] ;  /* 0x00008a00ff0a7b82 */ /* 0x000ea40000000a00 */
[----:B------:R-:W-:Y:S01]  /*01d0*/  IMAD R13, R13, 0x420, R12 ;  /* 0x000004200d0d7824 */ /* 0x000fe200078e020c */
[----:B------:R-:W3:Y:S03]  /*01e0*/  @!P0 LDG.E.EL.64 R16, desc[UR4][R4.64] ;  /* 0x0000000404108981 */ /* 0x000ee6000c2e1b00 */
[----:B-1----:R-:W-:Y:S01]  /*01f0*/  IMAD.WIDE R2, R13, 0x4, R2 ;  /* 0x000000040d027825 */ /* 0x002fe200078e0202 */
[----:B------:R-:W-:Y:S01]  /*0200*/  CS2R R12, SRZ ;  /* 0x00000000000c7805 */ /* 0x000fe2000001ff00 */
[----:B------:R-:W3:Y:S05]  /*0210*/  @!P0 LDG.E.64 R14, desc[UR4][R6.64] ;  /* 0x00000004060e8981 */ /* 0x000eea000c1e1b00 */
[----:B------:R-:W4:Y:S01]  /*0220*/  @!P0 LDG.E.64 R12, desc[UR4][R2.64] ;  /* 0x00000004020c8981 */ /* 0x000f22000c1e1b00 */
[----:B--2---:R-:W-:-:S04]  /*0230*/  IMAD.WIDE R8, R9, 0x4, R10 ;  /* 0x0000000409087825 */ /* 0x004fc800078e020a */
[----:B---3--:R-:W-:Y:S01]  /*0240*/  FADD R19, R16, R14 ;  /* 0x0000000e10137221 */ /* 0x008fe20000000000 */
[----:B------:R-:W-:-:S03]  /*0250*/  FADD R0, R17, R15 ;  /* 0x0000000f11007221 */ /* 0x000fc60000000000 */
[----:B----4-:R-:W-:Y:S01]  /*0260*/  FADD R12, R19, R12 ;  /* 0x0000000c130c7221 */ /* 0x010fe20000000000 */
[----:B------:R-:W-:Y:S01]  /*0270*/  FADD R13, R0, R13 ;  /* 0x0000000d000d7221 */ /* 0x000fe20000000000 */
[----:B------:R-:W-:Y:S06]  /*0280*/  @P0 EXIT ;  /* 0x000000000000094d */ /* 0x000fec0003800000 */
[----:B------:R-:W-:Y:S01]  /*0290*/  STG.E.64 desc[UR4][R8.64], R12 ;  /* 0x0000000c08007986 */ /* 0x000fe2000c101b04 */
[----:B------:R-:W-:Y:S05]  /*02a0*/  EXIT ;  /* 0x000000000000794d */ /* 0x000fea0003800000 */
.L_x_0:
[----:B------:R-:W-:-:S00]  /*02b0*/  BRA `(.L_x_0) ;  /* 0xfffffffc00fc7947 */ /* 0x000fc0000383ffff */
[----:B------:R-:W-:-:S00]  /*02c0*/  NOP ;  /* 0x0000000000007918 */ /* 0x000fc00000000000 */
        /* <DEDUP_REMOVED lines=11> */
.L_x_1:


//--------------------- .nv.constant0.triton_poi_fused_add_native_layer_norm_18 --------------------------
	.section	.nv.constant0.triton_poi_fused_add_native_layer_norm_18,"a",@progbits
	.sectionflags	@""
	.align	4
.nv.constant0.triton_poi_fused_add_native_layer_norm_18:
	.zero		564
